	.headerflags	@"EF_CUDA_TEXMODE_UNIFIED EF_CUDA_64BIT_ADDRESS EF_CUDA_ACCELERATORS EF_CUDA_SM90 EF_CUDA_VIRTUAL_SM(EF_CUDA_SM90)"
	.elftype	@"ET_EXEC"


//--------------------- .nv.info                  --------------------------
	.section	.nv.info,"",@"SHT_CUDA_INFO"
	.align	4


	//----- nvinfo : EIATTR_REGCOUNT
	.align		4
        /*0000*/ 	.byte	0x04, 0x2f
        /*0002*/ 	.short	(.L_1 - .L_0)
	.align		4
.L_0:
        /*0004*/ 	.word	index@(triton_poi_fused_cat_13)
        /*0008*/ 	.word	0x0000000e


	//----- nvinfo : EIATTR_MIN_STACK_SIZE
	.align		4
.L_1:
        /*000c*/ 	.byte	0x04, 0x12
        /*000e*/ 	.short	(.L_3 - .L_2)
	.align		4
.L_2:
        /*0010*/ 	.word	index@(triton_poi_fused_cat_13)
        /*0014*/ 	.word	0x00000000


	//----- nvinfo : EIATTR_FRAME_SIZE
	.align		4
.L_3:
        /*0018*/ 	.byte	0x04, 0x11
        /*001a*/ 	.short	(.L_5 - .L_4)
	.align		4
.L_4:
        /*001c*/ 	.word	index@(triton_poi_fused_cat_13)
        /*0020*/ 	.word	0x00000000


	//----- nvinfo : EIATTR_MIN_STACK_SIZE
	.align		4
.L_5:
        /*0024*/ 	.byte	0x04, 0x12
        /*0026*/ 	.short	(.L_7 - .L_6)
	.align		4
.L_6:
        /*0028*/ 	.word	index@(triton_poi_fused_cat_13)
        /*002c*/ 	.word	0x00000000
.L_7:


//--------------------- .nv.info.triton_poi_fused_cat_13 --------------------------
	.section	.nv.info.triton_poi_fused_cat_13,"",@"SHT_CUDA_INFO"
	.sectionflags	@""
	.align	4


	//----- nvinfo : EIATTR_CUDA_API_VERSION
	.align		4
        /*0000*/ 	.byte	0x04, 0x37
        /*0002*/ 	.short	(.L_9 - .L_8)
.L_8:
        /*0004*/ 	.word	0x0000007c


	//----- nvinfo : EIATTR_KPARAM_INFO
	.align		4
.L_9:
        /*0008*/ 	.byte	0x04, 0x17
        /*000a*/ 	.short	(.L_11 - .L_10)
.L_10:
        /*000c*/ 	.word	0x00000000
        /*0010*/ 	.short	0x0004
        /*0012*/ 	.short	0x0020
        /*0014*/ 	.byte	0x00, 0xf0, 0x11, 0x00


	//----- nvinfo : EIATTR_KPARAM_INFO
	.align		4
.L_11:
        /*0018*/ 	.byte	0x04, 0x17
        /*001a*/ 	.short	(.L_13 - .L_12)
.L_12:
        /*001c*/ 	.word	0x00000000
        /*0020*/ 	.short	0x0003
        /*0022*/ 	.short	0x0018
        /*0024*/ 	.byte	0x00, 0xf4, 0x21, 0x00


	//----- nvinfo : EIATTR_KPARAM_INFO
	.align		4
.L_13:
        /*0028*/ 	.byte	0x04, 0x17
        /*002a*/ 	.short	(.L_15 - .L_14)
.L_14:
        /*002c*/ 	.word	0x00000000
        /*0030*/ 	.short	0x0002
        /*0032*/ 	.short	0x0010
        /*0034*/ 	.byte	0x00, 0xf4, 0x21, 0x00


	//----- nvinfo : EIATTR_KPARAM_INFO
	.align		4
.L_15:
        /*0038*/ 	.byte	0x04, 0x17
        /*003a*/ 	.short	(.L_17 - .L_16)
.L_16:
        /*003c*/ 	.word	0x00000000
        /*0040*/ 	.short	0x0001
        /*0042*/ 	.short	0x0008
        /*0044*/ 	.byte	0x00, 0xf4, 0x21, 0x00


	//----- nvinfo : EIATTR_KPARAM_INFO
	.align		4
.L_17:
        /*0048*/ 	.byte	0x04, 0x17
        /*004a*/ 	.short	(.L_19 - .L_18)
.L_18:
        /*004c*/ 	.word	0x00000000
        /*0050*/ 	.short	0x0000
        /*0052*/ 	.short	0x0000
        /*0054*/ 	.byte	0x00, 0xf4, 0x21, 0x00


	//----- nvinfo : EIATTR_SPARSE_MMA_MASK
	.align		4
.L_19:
        /*0058*/ 	.byte	0x03, 0x50
        /*005a*/ 	.short	0x0000


	//----- nvinfo : EIATTR_MAXREG_COUNT
	.align		4
        /*005c*/ 	.byte	0x03, 0x1b
        /*005e*/ 	.short	0x00ff


	//----- nvinfo : EIATTR_EXIT_INSTR_OFFSETS
	.align		4
        /*0060*/ 	.byte	0x04, 0x1c
        /*0062*/ 	.short	(.L_21 - .L_20)


	//   ....[0]....
.L_20:
        /*0064*/ 	.word	0x000003b0


	//   ....[1]....
        /*0068*/ 	.word	0x000003d0


	//----- nvinfo : EIATTR_REQNTID
	.align		4
.L_21:
        /*006c*/ 	.byte	0x04, 0x10
        /*006e*/ 	.short	(.L_23 - .L_22)
.L_22:
        /*0070*/ 	.word	0x00000080
        /*0074*/ 	.word	0x00000001
        /*0078*/ 	.word	0x00000001


	//----- nvinfo : EIATTR_CBANK_PARAM_SIZE
	.align		4
.L_23:
        /*007c*/ 	.byte	0x03, 0x19
        /*007e*/ 	.short	0x0024


	//----- nvinfo : EIATTR_PARAM_CBANK
	.align		4
        /*0080*/ 	.byte	0x04, 0x0a
        /*0082*/ 	.short	(.L_25 - .L_24)
	.align		4
.L_24:
        /*0084*/ 	.word	index@(.nv.constant0.triton_poi_fused_cat_13)
        /*0088*/ 	.short	0x0210
        /*008a*/ 	.short	0x0024


	//----- nvinfo : EIATTR_SW_WAR
	.align		4
.L_25:
        /*008c*/ 	.byte	0x04, 0x36
        /*008e*/ 	.short	(.L_27 - .L_26)
.L_26:
        /*0090*/ 	.word	0x00000008
.L_27:


//--------------------- .nv.callgraph             --------------------------
	.section	.nv.callgraph,"",@"SHT_CUDA_CALLGRAPH"
	.align	4
	.sectionentsize	8
	.align		4
        /*0000*/ 	.word	0x00000000
	.align		4
        /*0004*/ 	.word	0xffffffff
	.align		4
        /*0008*/ 	.word	0x00000000
	.align		4
        /*000c*/ 	.word	0xfffffffe
	.align		4
        /*0010*/ 	.word	0x00000000
	.align		4
        /*0014*/ 	.word	0xfffffffd
	.align		4
        /*0018*/ 	.word	0x00000000
	.align		4
        /*001c*/ 	.word	0xfffffffc


//--------------------- .text.triton_poi_fused_cat_13 --------------------------
	.section	.text.triton_poi_fused_cat_13,"ax",@progbits
	.align	128
        .global         triton_poi_fused_cat_13
        .type           triton_poi_fused_cat_13,@function
        .size           triton_poi_fused_cat_13,(.L_x_1 - triton_poi_fused_cat_13)
        .other          triton_poi_fused_cat_13,@"STO_CUDA_ENTRY STV_DEFAULT"
triton_poi_fused_cat_13:
.text.triton_poi_fused_cat_13:
[----:B------:R-:W0:Y:S02]  /*0000*/  LDC R1, c[0x0][0x28] ;  /* 0x00000a00ff017b82 */ /* 0x000e240000000800 */
[----:B------:R-:W1:Y:S01]  /*0010*/  S2R R0, SR_TID.X ;  /* 0x0000000000007919 */ /* 0x000e620000002100 */
[----:B------:R-:W2:Y:S01]  /*0020*/  LDC.64 R4, c[0x0][0x218] ;  /* 0x00008600ff047b82 */ /* 0x000ea20000000a00 */
[----:B------:R-:W-:Y:S01]  /*0030*/  CS2R R10, SRZ ;  /* 0x00000000000a7805 */ /* 0x000fe2000001ff00 */
[----:B------:R-:W-:Y:S01]  /*0040*/  ULDC.64 UR4, c[0x0][0x208] ;  /* 0x0000820000047ab9 */ /* 0x000fe20000000a00 */
[----:B------:R-:W3:Y:S05]  /*0050*/  S2R R3, SR_CTAID.X ;  /* 0x0000000000037919 */ /* 0x000eea0000002500 */
[----:B------:R-:W4:Y:S01]  /*0060*/  LDC.64 R6, c[0x0][0x220] ;  /* 0x00008800ff067b82 */ /* 0x000f220000000a00 */
[----:B-1----:R-:W-:-:S04]  /*0070*/  LOP3.LUT R0, R0, 0x7f, RZ, 0xc0, !PT ;  /* 0x0000007f00007812 */ /* 0x002fc800078ec0ff */
[----:B---3--:R-:W-:-:S04]  /*0080*/  LEA R0, R3, R0, 0x7 ;  /* 0x0000000003007211 */ /* 0x008fc800078e38ff */
[----:B------:R-:W-:Y:S02]  /*0090*/  SHF.R.S32.HI R3, RZ, 0x1f, R0 ;  /* 0x0000001fff037819 */ /* 0x000fe40000011400 */
[----:B------:R-:W-:Y:S02]  /*00a0*/  ISETP.GE.AND P0, PT, R0, 0x80, PT ;  /* 0x000000800000780c */ /* 0x000fe40003f06270 */
[----:B------:R-:W-:-:S04]  /*00b0*/  LEA.HI R3, R3, R0, RZ, 0x5 ;  /* 0x0000000003037211 */ /* 0x000fc800078f28ff */
[----:B------:R-:W-:Y:S02]  /*00c0*/  LOP3.LUT R9, R3, 0xffffffe0, RZ, 0xc0, !PT ;  /* 0xffffffe003097812 */ /* 0x000fe400078ec0ff */
[----:B------:R-:W-:Y:S02]  /*00d0*/  SHF.R.S32.HI R3, RZ, 0x5, R3 ;  /* 0x00000005ff037819 */ /* 0x000fe40000011403 */
[----:B------:R-:W-:-:S04]  /*00e0*/  IADD3 R2, R0, -R9, RZ ;  /* 0x8000000900027210 */ /* 0x000fc80007ffe0ff */
[C---:B------:R-:W-:Y:S01]  /*00f0*/  ISETP.GE.AND P1, PT, R2.reuse, 0x10, PT ;  /* 0x000000100200780c */ /* 0x040fe20003f26270 */
[----:B------:R-:W-:Y:S01]  /*0100*/  IMAD R9, R3, 0x10, R2 ;  /* 0x0000001003097824 */ /* 0x000fe200078e0202 */
[----:B------:R-:W-:Y:S02]  /*0110*/  ISETP.GT.AND P3, PT, R2, 0xf, !P0 ;  /* 0x0000000f0200780c */ /* 0x000fe40004764270 */
[----:B------:R-:W-:Y:S01]  /*0120*/  ISETP.LT.AND P2, PT, R0, 0x80, !P1 ;  /* 0x000000800000780c */ /* 0x000fe20004f41270 */
[C---:B--2---:R-:W-:Y:S01]  /*0130*/  IMAD.WIDE R4, R9.reuse, 0x4, R4 ;  /* 0x0000000409047825 */ /* 0x044fe200078e0204 */
[----:B------:R-:W1:Y:S03]  /*0140*/  LDC.64 R2, c[0x0][0x210] ;  /* 0x00008400ff027b82 */ /* 0x000e660000000a00 */
[----:B----4-:R-:W-:-:S06]  /*0150*/  IMAD.WIDE R6, R9, 0x4, R6 ;  /* 0x0000000409067825 */ /* 0x010fcc00078e0206 */
[----:B------:R2:W3:Y:S04]  /*0160*/  @P3 LDG.E.EL R11, desc[UR4][R6.64+-0x40] ;  /* 0xffffc004060b3981 */ /* 0x0004e8000c2e1900 */
[----:B------:R-:W4:Y:S01]  /*0170*/  @P2 LDG.E.EL R10, desc[UR4][R4.64] ;  /* 0x00000004040a2981 */ /* 0x000f22000c2e1900 */
[----:B------:R-:W-:Y:S01]  /*0180*/  HFMA2.MMA R8, -RZ, RZ, 0, 0 ;  /* 0x00000000ff087435 */ /* 0x000fe200000001ff */
[----:B-1----:R-:W-:-:S09]  /*0190*/  IMAD.WIDE R2, R9, 0x4, R2 ;  /* 0x0000000409027825 */ /* 0x002fd200078e0202 */
[----:B------:R1:W5:Y:S01]  /*01a0*/  @P2 LDG.E.EL R8, desc[UR4][R2.64] ;  /* 0x0000000402082981 */ /* 0x000362000c2e1900 */
[----:B--2---:R-:W-:Y:S01]  /*01b0*/  IMAD.MOV.U32 R7, RZ, RZ, 0x3e800000 ;  /* 0x3e800000ff077424 */ /* 0x004fe200078e00ff */
[----:B---3--:R-:W-:Y:S02]  /*01c0*/  SEL R11, R11, RZ, P3 ;  /* 0x000000ff0b0b7207 */ /* 0x008fe40001800000 */
[----:B----4-:R-:W-:-:S03]  /*01d0*/  SEL R10, R10, RZ, P2 ;  /* 0x000000ff0a0a7207 */ /* 0x010fc60001000000 */
[----:B------:R-:W-:Y:S02]  /*01e0*/  FADD R4, RZ, -R11 ;  /* 0x8000000bff047221 */ /* 0x000fe40000000000 */
[----:B------:R-:W-:Y:S02]  /*01f0*/  FADD R9, RZ, -R10 ;  /* 0x8000000aff097221 */ /* 0x000fe40000000000 */
[----:B------:R-:W-:Y:S02]  /*0200*/  FMUL R5, R4, 1.4426950216293334961 ;  /* 0x3fb8aa3b04057820 */ /* 0x000fe40000400000 */
[----:B------:R-:W-:-:S03]  /*0210*/  FMUL R9, R9, 1.4426950216293334961 ;  /* 0x3fb8aa3b09097820 */ /* 0x000fc60000400000 */
[----:B------:R-:W-:Y:S02]  /*0220*/  FSETP.GEU.AND P4, PT, R5, -126, PT ;  /* 0xc2fc00000500780b */ /* 0x000fe40003f8e000 */
[----:B------:R-:W-:-:S11]  /*0230*/  FSETP.GEU.AND P3, PT, R9, -126, PT ;  /* 0xc2fc00000900780b */ /* 0x000fd60003f6e000 */
[----:B------:R-:W-:Y:S02]  /*0240*/  @!P4 FMUL R5, R5, 0.5 ;  /* 0x3f0000000505c820 */ /* 0x000fe40000400000 */
[----:B------:R-:W-:Y:S02]  /*0250*/  @!P3 FMUL R9, R9, 0.5 ;  /* 0x3f0000000909b820 */ /* 0x000fe40000400000 */
[----:B-1----:R-:W1:Y:S08]  /*0260*/  MUFU.EX2 R2, R5 ;  /* 0x0000000500027308 */ /* 0x002e700000000800 */
[----:B------:R-:W2:Y:S01]  /*0270*/  MUFU.EX2 R4, R9 ;  /* 0x0000000900047308 */ /* 0x000ea20000000800 */
[----:B-1----:R-:W-:Y:S01]  /*0280*/  @!P4 FMUL R2, R2, R2 ;  /* 0x000000020202c220 */ /* 0x002fe20000400000 */
[----:B--2---:R-:W-:-:S03]  /*0290*/  @!P3 FMUL R4, R4, R4 ;  /* 0x000000040404b220 */ /* 0x004fc60000400000 */
[----:B------:R-:W-:Y:S02]  /*02a0*/  FADD R6, R2, 1 ;  /* 0x3f80000002067421 */ /* 0x000fe40000000000 */
[----:B------:R-:W1:Y:S01]  /*02b0*/  LDC.64 R2, c[0x0][0x228] ;  /* 0x00008a00ff027b82 */ /* 0x000e620000000a00 */
[----:B------:R-:W-:Y:S02]  /*02c0*/  FADD R4, R4, 1 ;  /* 0x3f80000004047421 */ /* 0x000fe40000000000 */
[----:B------:R-:W-:-:S03]  /*02d0*/  FSETP.GT.AND P4, PT, R6, 8.50705917302346158658e+37, PT ;  /* 0x7e8000000600780b */ /* 0x000fc60003f84000 */
[----:B------:R-:W-:-:S10]  /*02e0*/  FSETP.GT.AND P3, PT, R4, 8.50705917302346158658e+37, PT ;  /* 0x7e8000000400780b */ /* 0x000fd40003f64000 */
[----:B------:R-:W-:-:S03]  /*02f0*/  @P4 FMUL R6, R6, 0.25 ;  /* 0x3e80000006064820 */ /* 0x000fc60000400000 */
[----:B------:R-:W-:-:S03]  /*0300*/  @P3 FMUL R4, R4, 0.25 ;  /* 0x3e80000004043820 */ /* 0x000fc60000400000 */
[----:B------:R-:W2:Y:S08]  /*0310*/  MUFU.RCP R6, R6 ;  /* 0x0000000600067308 */ /* 0x000eb00000001000 */
[----:B------:R-:W3:Y:S01]  /*0320*/  MUFU.RCP R4, R4 ;  /* 0x0000000400047308 */ /* 0x000ee20000001000 */
[C---:B------:R-:W-:Y:S02]  /*0330*/  FSEL R5, R7.reuse, 1, P3 ;  /* 0x3f80000007057808 */ /* 0x040fe40001800000 */
[----:B------:R-:W-:-:S02]  /*0340*/  FSEL R7, R7, 1, P4 ;  /* 0x3f80000007077808 */ /* 0x000fc40002000000 */
[----:B-----5:R-:W-:-:S03]  /*0350*/  SEL R9, R8, RZ, P2 ;  /* 0x000000ff08097207 */ /* 0x020fc60001000000 */
[----:B--2---:R-:W-:Y:S01]  /*0360*/  FMUL R8, R6, R7 ;  /* 0x0000000706087220 */ /* 0x004fe20000400000 */
[----:B-1----:R-:W-:-:S04]  /*0370*/  IMAD.WIDE R2, R0, 0x4, R2 ;  /* 0x0000000400027825 */ /* 0x002fc800078e0202 */
[----:B---3--:R-:W-:-:S04]  /*0380*/  FMUL R5, R4, R5 ;  /* 0x0000000504057220 */ /* 0x008fc80000400000 */
[----:B------:R-:W-:Y:S01]  /*0390*/  FFMA R5, R10, R5, R9 ;  /* 0x000000050a057223 */ /* 0x000fe20000000009 */
[----:B------:R-:W-:Y:S01]  /*03a0*/  @P1 FMUL R5, R11, R8 ;  /* 0x000000080b051220 */ /* 0x000fe20000400000 */
[----:B------:R-:W-:Y:S06]  /*03b0*/  @P0 EXIT ;  /* 0x000000000000094d */ /* 0x000fec0003800000 */
[----:B------:R-:W-:Y:S01]  /*03c0*/  STG.E desc[UR4][R2.64], R5 ;  /* 0x0000000502007986 */ /* 0x000fe2000c101904 */
[----:B------:R-:W-:Y:S05]  /*03d0*/  EXIT ;  /* 0x000000000000794d */ /* 0x000fea0003800000 */
.L_x_0:
[----:B------:R-:W-:-:S00]  /*03e0*/  BRA `(.L_x_0) ;  /* 0xfffffffc00fc7947 */ /* 0x000fc0000383ffff */
[----:B------:R-:W-:-:S00]  /*03f0*/  NOP ;  /* 0x0000000000007918 */ /* 0x000fc00000000000 */
        /* <DEDUP_REMOVED lines=8> */
.L_x_1:


//--------------------- .nv.constant0.triton_poi_fused_cat_13 --------------------------
	.section	.nv.constant0.triton_poi_fused_cat_13,"a",@progbits
	.sectionflags	@""
	.align	4
.nv.constant0.triton_poi_fused_cat_13:
	.zero		564
